//
// Generated by NVIDIA NVVM Compiler
//
// Compiler Build ID: CL-36424714
// Cuda compilation tools, release 13.0, V13.0.88
// Based on NVVM 20.0.0
//

.version 9.0
.target sm_100
.address_size 64

	// .globl	_Z11sgemm_naiveiiiiPfS_iS_

.visible .entry _Z11sgemm_naiveiiiiPfS_iS_(
	.param .u32 _Z11sgemm_naiveiiiiPfS_iS__param_0,
	.param .u32 _Z11sgemm_naiveiiiiPfS_iS__param_1,
	.param .u32 _Z11sgemm_naiveiiiiPfS_iS__param_2,
	.param .u32 _Z11sgemm_naiveiiiiPfS_iS__param_3,
	.param .u64 .ptr .align 1 _Z11sgemm_naiveiiiiPfS_iS__param_4,
	.param .u64 .ptr .align 1 _Z11sgemm_naiveiiiiPfS_iS__param_5,
	.param .u32 _Z11sgemm_naiveiiiiPfS_iS__param_6,
	.param .u64 .ptr .align 1 _Z11sgemm_naiveiiiiPfS_iS__param_7
)
{
	.reg .pred 	%p<13>;
	.reg .b32 	%r<96>;
	.reg .b32 	%f<73>;
	.reg .b64 	%rd<70>;

	ld.param.u32 	%r48, [_Z11sgemm_naiveiiiiPfS_iS__param_0];
	ld.param.u32 	%r49, [_Z11sgemm_naiveiiiiPfS_iS__param_1];
	ld.param.u32 	%r45, [_Z11sgemm_naiveiiiiPfS_iS__param_2];
	ld.param.u32 	%r46, [_Z11sgemm_naiveiiiiPfS_iS__param_3];
	ld.param.u64 	%rd4, [_Z11sgemm_naiveiiiiPfS_iS__param_4];
	ld.param.u64 	%rd5, [_Z11sgemm_naiveiiiiPfS_iS__param_5];
	ld.param.u32 	%r47, [_Z11sgemm_naiveiiiiPfS_iS__param_6];
	cvta.to.global.u64 	%rd1, %rd5;
	cvta.to.global.u64 	%rd2, %rd4;
	mov.u32 	%r50, %ctaid.x;
	mov.u32 	%r51, %ntid.x;
	mov.u32 	%r52, %tid.x;
	mad.lo.s32 	%r1, %r50, %r51, %r52;
	mov.u32 	%r53, %ctaid.y;
	mov.u32 	%r54, %ntid.y;
	mul.lo.s32 	%r2, %r53, %r54;
	mov.u32 	%r3, %tid.y;
	add.s32 	%r55, %r2, %r3;
	setp.ge.u32 	%p1, %r1, %r48;
	setp.ge.u32 	%p2, %r55, %r49;
	or.pred  	%p3, %p1, %p2;
	@%p3 bra 	$L__BB0_14;
	setp.lt.s32 	%p4, %r45, 1;
	mov.f32 	%f72, 0f00000000;
	@%p4 bra 	$L__BB0_13;
	mul.lo.s32 	%r5, %r45, %r1;
	and.b32  	%r6, %r45, 7;
	setp.lt.u32 	%p5, %r45, 8;
	mov.f32 	%f72, 0f00000000;
	mov.b32 	%r94, 0;
	@%p5 bra 	$L__BB0_5;
	and.b32  	%r94, %r45, 2147483640;
	neg.s32 	%r92, %r94;
	add.s32 	%r57, %r3, %r49;
	add.s32 	%r91, %r57, %r2;
	shl.b32 	%r10, %r49, 3;
	shl.b32 	%r58, %r49, 1;
	add.s32 	%r90, %r55, %r58;
	mad.lo.s32 	%r89, %r49, 3, %r55;
	shl.b32 	%r59, %r49, 2;
	add.s32 	%r88, %r55, %r59;
	mad.lo.s32 	%r87, %r49, 5, %r55;
	mad.lo.s32 	%r86, %r49, 6, %r55;
	mad.lo.s32 	%r85, %r49, 7, %r55;
	add.s32 	%r83, %r5, 3;
	mov.f32 	%f72, 0f00000000;
	mov.u32 	%r84, %r55;
$L__BB0_4:
	.pragma "nounroll";
	add.s32 	%r60, %r83, -3;
	mul.wide.u32 	%rd6, %r60, 4;
	add.s64 	%rd7, %rd2, %rd6;
	ld.global.f32 	%f17, [%rd7];
	mul.wide.u32 	%rd8, %r84, 4;
	add.s64 	%rd9, %rd1, %rd8;
	ld.global.f32 	%f18, [%rd9];
	fma.rn.f32 	%f19, %f17, %f18, %f72;
	add.s32 	%r61, %r83, -2;
	mul.wide.u32 	%rd10, %r61, 4;
	add.s64 	%rd11, %rd2, %rd10;
	ld.global.f32 	%f20, [%rd11];
	mul.wide.u32 	%rd12, %r91, 4;
	add.s64 	%rd13, %rd1, %rd12;
	ld.global.f32 	%f21, [%rd13];
	fma.rn.f32 	%f22, %f20, %f21, %f19;
	add.s32 	%r62, %r83, -1;
	mul.wide.u32 	%rd14, %r62, 4;
	add.s64 	%rd15, %rd2, %rd14;
	ld.global.f32 	%f23, [%rd15];
	mul.wide.u32 	%rd16, %r90, 4;
	add.s64 	%rd17, %rd1, %rd16;
	ld.global.f32 	%f24, [%rd17];
	fma.rn.f32 	%f25, %f23, %f24, %f22;
	add.s32 	%r63, %r83, 4;
	mul.wide.u32 	%rd18, %r83, 4;
	add.s64 	%rd19, %rd2, %rd18;
	ld.global.f32 	%f26, [%rd19];
	mul.wide.u32 	%rd20, %r89, 4;
	add.s64 	%rd21, %rd1, %rd20;
	ld.global.f32 	%f27, [%rd21];
	fma.rn.f32 	%f28, %f26, %f27, %f25;
	add.s32 	%r64, %r83, 1;
	mul.wide.u32 	%rd22, %r64, 4;
	add.s64 	%rd23, %rd2, %rd22;
	ld.global.f32 	%f29, [%rd23];
	mul.wide.u32 	%rd24, %r88, 4;
	add.s64 	%rd25, %rd1, %rd24;
	ld.global.f32 	%f30, [%rd25];
	fma.rn.f32 	%f31, %f29, %f30, %f28;
	add.s32 	%r65, %r83, 2;
	mul.wide.u32 	%rd26, %r65, 4;
	add.s64 	%rd27, %rd2, %rd26;
	ld.global.f32 	%f32, [%rd27];
	mul.wide.u32 	%rd28, %r87, 4;
	add.s64 	%rd29, %rd1, %rd28;
	ld.global.f32 	%f33, [%rd29];
	fma.rn.f32 	%f34, %f32, %f33, %f31;
	add.s32 	%r66, %r83, 3;
	mul.wide.u32 	%rd30, %r66, 4;
	add.s64 	%rd31, %rd2, %rd30;
	ld.global.f32 	%f35, [%rd31];
	mul.wide.u32 	%rd32, %r86, 4;
	add.s64 	%rd33, %rd1, %rd32;
	ld.global.f32 	%f36, [%rd33];
	fma.rn.f32 	%f37, %f35, %f36, %f34;
	mul.wide.u32 	%rd34, %r63, 4;
	add.s64 	%rd35, %rd2, %rd34;
	ld.global.f32 	%f38, [%rd35];
	mul.wide.u32 	%rd36, %r85, 4;
	add.s64 	%rd37, %rd1, %rd36;
	ld.global.f32 	%f39, [%rd37];
	fma.rn.f32 	%f72, %f38, %f39, %f37;
	add.s32 	%r92, %r92, 8;
	add.s32 	%r91, %r91, %r10;
	add.s32 	%r90, %r90, %r10;
	add.s32 	%r89, %r89, %r10;
	add.s32 	%r88, %r88, %r10;
	add.s32 	%r87, %r87, %r10;
	add.s32 	%r86, %r86, %r10;
	add.s32 	%r85, %r85, %r10;
	add.s32 	%r84, %r84, %r10;
	add.s32 	%r83, %r83, 8;
	setp.ne.s32 	%p6, %r92, 0;
	@%p6 bra 	$L__BB0_4;
$L__BB0_5:
	setp.eq.s32 	%p7, %r6, 0;
	@%p7 bra 	$L__BB0_13;
	and.b32  	%r39, %r45, 3;
	setp.lt.u32 	%p8, %r6, 4;
	@%p8 bra 	$L__BB0_8;
	add.s32 	%r67, %r94, %r5;
	mul.wide.u32 	%rd38, %r67, 4;
	add.s64 	%rd39, %rd2, %rd38;
	ld.global.f32 	%f41, [%rd39];
	mad.lo.s32 	%r68, %r94, %r49, %r55;
	mul.wide.u32 	%rd40, %r68, 4;
	add.s64 	%rd41, %rd1, %rd40;
	ld.global.f32 	%f42, [%rd41];
	fma.rn.f32 	%f43, %f41, %f42, %f72;
	add.s32 	%r69, %r67, 1;
	mul.wide.u32 	%rd42, %r69, 4;
	add.s64 	%rd43, %rd2, %rd42;
	ld.global.f32 	%f44, [%rd43];
	add.s32 	%r70, %r68, %r49;
	mul.wide.u32 	%rd44, %r70, 4;
	add.s64 	%rd45, %rd1, %rd44;
	ld.global.f32 	%f45, [%rd45];
	fma.rn.f32 	%f46, %f44, %f45, %f43;
	add.s32 	%r71, %r67, 2;
	mul.wide.u32 	%rd46, %r71, 4;
	add.s64 	%rd47, %rd2, %rd46;
	ld.global.f32 	%f47, [%rd47];
	add.s32 	%r72, %r70, %r49;
	mul.wide.u32 	%rd48, %r72, 4;
	add.s64 	%rd49, %rd1, %rd48;
	ld.global.f32 	%f48, [%rd49];
	fma.rn.f32 	%f49, %f47, %f48, %f46;
	add.s32 	%r73, %r67, 3;
	mul.wide.u32 	%rd50, %r73, 4;
	add.s64 	%rd51, %rd2, %rd50;
	ld.global.f32 	%f50, [%rd51];
	add.s32 	%r74, %r72, %r49;
	mul.wide.u32 	%rd52, %r74, 4;
	add.s64 	%rd53, %rd1, %rd52;
	ld.global.f32 	%f51, [%rd53];
	fma.rn.f32 	%f72, %f50, %f51, %f49;
	add.s32 	%r94, %r94, 4;
$L__BB0_8:
	setp.eq.s32 	%p9, %r39, 0;
	@%p9 bra 	$L__BB0_13;
	setp.eq.s32 	%p10, %r39, 1;
	@%p10 bra 	$L__BB0_11;
	add.s32 	%r75, %r94, %r5;
	mul.wide.u32 	%rd54, %r75, 4;
	add.s64 	%rd55, %rd2, %rd54;
	ld.global.f32 	%f53, [%rd55];
	mad.lo.s32 	%r76, %r94, %r49, %r55;
	mul.wide.u32 	%rd56, %r76, 4;
	add.s64 	%rd57, %rd1, %rd56;
	ld.global.f32 	%f54, [%rd57];
	fma.rn.f32 	%f55, %f53, %f54, %f72;
	add.s32 	%r77, %r75, 1;
	mul.wide.u32 	%rd58, %r77, 4;
	add.s64 	%rd59, %rd2, %rd58;
	ld.global.f32 	%f56, [%rd59];
	add.s32 	%r78, %r76, %r49;
	mul.wide.u32 	%rd60, %r78, 4;
	add.s64 	%rd61, %rd1, %rd60;
	ld.global.f32 	%f57, [%rd61];
	fma.rn.f32 	%f72, %f56, %f57, %f55;
	add.s32 	%r94, %r94, 2;
$L__BB0_11:
	and.b32  	%r79, %r45, 1;
	setp.eq.b32 	%p11, %r79, 1;
	not.pred 	%p12, %p11;
	@%p12 bra 	$L__BB0_13;
	add.s32 	%r80, %r94, %r5;
	mul.wide.u32 	%rd62, %r80, 4;
	add.s64 	%rd63, %rd2, %rd62;
	ld.global.f32 	%f58, [%rd63];
	mad.lo.s32 	%r81, %r94, %r49, %r55;
	mul.wide.u32 	%rd64, %r81, 4;
	add.s64 	%rd65, %rd1, %rd64;
	ld.global.f32 	%f59, [%rd65];
	fma.rn.f32 	%f72, %f58, %f59, %f72;
$L__BB0_13:
	ld.param.u64 	%rd69, [_Z11sgemm_naiveiiiiPfS_iS__param_7];
	cvt.rn.f32.s32 	%f60, %r46;
	cvt.rn.f32.s32 	%f61, %r47;
	mad.lo.s32 	%r82, %r49, %r1, %r55;
	cvta.to.global.u64 	%rd66, %rd69;
	mul.wide.u32 	%rd67, %r82, 4;
	add.s64 	%rd68, %rd66, %rd67;
	ld.global.f32 	%f62, [%rd68];
	mul.f32 	%f63, %f62, %f61;
	fma.rn.f32 	%f64, %f72, %f60, %f63;
	st.global.f32 	[%rd68], %f64;
$L__BB0_14:
	ret;

}


// ===== COMPILED SASS (sm_100) =====

	.target	sm_100

	.elftype	@"ET_EXEC"


//--------------------- .note.nv.tkinfo           --------------------------
	.section	.note.nv.tkinfo,"",@"SHT_NOTE"
	.sectionflags	@"SHF_NOTE_NV_TKINFO"
	.tkinfo
        /*0018*/ 	.word	0x00000002
        /*0030*/ 	.string	""
        /*0030*/ 	.string	"ptxas"
        /*0030*/ 	.string	"Cuda compilation tools, release 13.0, V13.0.88"
        /*0030*/ 	.string	"Build cuda_13.0.r13.0/compiler.36424714_0"
        /*0030*/ 	.string	"-arch sm_100 -m 64 "



//--------------------- .note.nv.cuinfo           --------------------------
	.section	.note.nv.cuinfo,"",@"SHT_NOTE"
	.sectionflags	@"SHF_NOTE_NV_CUINFO"
        /*0018*/ 	.short	0x0002
        /*001a*/ 	.short	0x0064
        /*001c*/ 	.short	0x0082
	.zero		2


//--------------------- .nv.info                  --------------------------
	.section	.nv.info,"",@"SHT_CUDA_INFO"
	.align	4


	//----- nvinfo : EIATTR_REGCOUNT
	.align		4
        /*0000*/ 	.byte	0x04, 0x2f
        /*0002*/ 	.short	(.L_1 - .L_0)
	.align		4
.L_0:
        /*0004*/ 	.word	index@(_Z11sgemm_naiveiiiiPfS_iS_)
        /*0008*/ 	.word	0x00000020


	//----- nvinfo : EIATTR_FRAME_SIZE
	.align		4
.L_1:
        /*000c*/ 	.byte	0x04, 0x11
        /*000e*/ 	.short	(.L_3 - .L_2)
	.align		4
.L_2:
        /*0010*/ 	.word	index@(_Z11sgemm_naiveiiiiPfS_iS_)
        /*0014*/ 	.word	0x00000000


	//----- nvinfo : EIATTR_MIN_STACK_SIZE
	.align		4
.L_3:
        /*0018*/ 	.byte	0x04, 0x12
        /*001a*/ 	.short	(.L_5 - .L_4)
	.align		4
.L_4:
        /*001c*/ 	.word	index@(_Z11sgemm_naiveiiiiPfS_iS_)
        /*0020*/ 	.word	0x00000000
.L_5:


//--------------------- .nv.compat                --------------------------
	.section	.nv.compat,"",@"SHT_CUDA_COMPAT_INFO"
	.align	4
        /*0000*/ 	.byte	0x02, 0x09, 0x00, 0x00, 0x02, 0x02, 0x01, 0x00, 0x02, 0x05, 0x05, 0x00, 0x03, 0x07, 0x01, 0x01
        /*0010*/ 	.byte	0x02, 0x03, 0x00, 0x00, 0x02, 0x06, 0x01, 0x00, 0x04, 0x0b, 0x08, 0x00, 0x09, 0x00, 0x00, 0x00
        /*0020*/ 	.byte	0x00, 0x00, 0x00, 0x00


//--------------------- .nv.info._Z11sgemm_naiveiiiiPfS_iS_ --------------------------
	.section	.nv.info._Z11sgemm_naiveiiiiPfS_iS_,"",@"SHT_CUDA_INFO"
	.sectionflags	@""
	.align	4


	//----- nvinfo : EIATTR_CUDA_API_VERSION
	.align		4
        /*0000*/ 	.byte	0x04, 0x37
        /*0002*/ 	.short	(.L_7 - .L_6)
.L_6:
        /*0004*/ 	.word	0x00000082


	//----- nvinfo : EIATTR_KPARAM_INFO
	.align		4
.L_7:
        /*0008*/ 	.byte	0x04, 0x17
        /*000a*/ 	.short	(.L_9 - .L_8)
.L_8:
        /*000c*/ 	.word	0x00000000
        /*0010*/ 	.short	0x0007
        /*0012*/ 	.short	0x0028
        /*0014*/ 	.byte	0x00, 0xf5, 0x21, 0x00


	//----- nvinfo : EIATTR_KPARAM_INFO
	.align		4
.L_9:
        /*0018*/ 	.byte	0x04, 0x17
        /*001a*/ 	.short	(.L_11 - .L_10)
.L_10:
        /*001c*/ 	.word	0x00000000
        /*0020*/ 	.short	0x0006
        /*0022*/ 	.short	0x0020
        /*0024*/ 	.byte	0x00, 0xf0, 0x11, 0x00


	//----- nvinfo : EIATTR_KPARAM_INFO
	.align		4
.L_11:
        /*0028*/ 	.byte	0x04, 0x17
        /*002a*/ 	.short	(.L_13 - .L_12)
.L_12:
        /*002c*/ 	.word	0x00000000
        /*0030*/ 	.short	0x0005
        /*0032*/ 	.short	0x0018
        /*0034*/ 	.byte	0x00, 0xf5, 0x21, 0x00


	//----- nvinfo : EIATTR_KPARAM_INFO
	.align		4
.L_13:
        /*0038*/ 	.byte	0x04, 0x17
        /*003a*/ 	.short	(.L_15 - .L_14)
.L_14:
        /*003c*/ 	.word	0x00000000
        /*0040*/ 	.short	0x0004
        /*0042*/ 	.short	0x0010
        /*0044*/ 	.byte	0x00, 0xf5, 0x21, 0x00


	//----- nvinfo : EIATTR_KPARAM_INFO
	.align		4
.L_15:
        /*0048*/ 	.byte	0x04, 0x17
        /*004a*/ 	.short	(.L_17 - .L_16)
.L_16:
        /*004c*/ 	.word	0x00000000
        /*0050*/ 	.short	0x0003
        /*0052*/ 	.short	0x000c
        /*0054*/ 	.byte	0x00, 0xf0, 0x11, 0x00


	//----- nvinfo : EIATTR_KPARAM_INFO
	.align		4
.L_17:
        /*0058*/ 	.byte	0x04, 0x17
        /*005a*/ 	.short	(.L_19 - .L_18)
.L_18:
        /*005c*/ 	.word	0x00000000
        /*0060*/ 	.short	0x0002
        /*0062*/ 	.short	0x0008
        /*0064*/ 	.byte	0x00, 0xf0, 0x11, 0x00


	//----- nvinfo : EIATTR_KPARAM_INFO
	.align		4
.L_19:
        /*0068*/ 	.byte	0x04, 0x17
        /*006a*/ 	.short	(.L_21 - .L_20)
.L_20:
        /*006c*/ 	.word	0x00000000
        /*0070*/ 	.short	0x0001
        /*0072*/ 	.short	0x0004
        /*0074*/ 	.byte	0x00, 0xf0, 0x11, 0x00


	//----- nvinfo : EIATTR_KPARAM_INFO
	.align		4
.L_21:
        /*0078*/ 	.byte	0x04, 0x17
        /*007a*/ 	.short	(.L_23 - .L_22)
.L_22:
        /*007c*/ 	.word	0x00000000
        /*0080*/ 	.short	0x0000
        /*0082*/ 	.short	0x0000
        /*0084*/ 	.byte	0x00, 0xf0, 0x11, 0x00


	//----- nvinfo : EIATTR_SPARSE_MMA_MASK
	.align		4
.L_23:
        /*0088*/ 	.byte	0x03, 0x50
        /*008a*/ 	.short	0x0000


	//----- nvinfo : EIATTR_MAXREG_COUNT
	.align		4
        /*008c*/ 	.byte	0x03, 0x1b
        /*008e*/ 	.short	0x00ff


	//----- nvinfo : EIATTR_MERCURY_ISA_VERSION
	.align		4
        /*0090*/ 	.byte	0x03, 0x5f
        /*0092*/ 	.short	0x0101


	//----- nvinfo : EIATTR_VRC_CTA_INIT_COUNT
	.align		4
        /*0094*/ 	.byte	0x02, 0x4a
	.zero		1
	.zero		1


	//----- nvinfo : EIATTR_EXIT_INSTR_OFFSETS
	.align		4
        /*0098*/ 	.byte	0x04, 0x1c
        /*009a*/ 	.short	(.L_25 - .L_24)


	//   ....[0]....
.L_24:
        /*009c*/ 	.word	0x000000d0


	//   ....[1]....
        /*00a0*/ 	.word	0x00000af0


	//----- nvinfo : EIATTR_CBANK_PARAM_SIZE
	.align		4
.L_25:
        /*00a4*/ 	.byte	0x03, 0x19
        /*00a6*/ 	.short	0x0030


	//----- nvinfo : EIATTR_PARAM_CBANK
	.align		4
        /*00a8*/ 	.byte	0x04, 0x0a
        /*00aa*/ 	.short	(.L_27 - .L_26)
	.align		4
.L_26:
        /*00ac*/ 	.word	index@(.nv.constant0._Z11sgemm_naiveiiiiPfS_iS_)
        /*00b0*/ 	.short	0x0380
        /*00b2*/ 	.short	0x0030


	//----- nvinfo : EIATTR_SW_WAR
	.align		4
.L_27:
        /*00b4*/ 	.byte	0x04, 0x36
        /*00b6*/ 	.short	(.L_29 - .L_28)
.L_28:
        /*00b8*/ 	.word	0x00000008
.L_29:


//--------------------- .nv.callgraph             --------------------------
	.section	.nv.callgraph,"",@"SHT_CUDA_CALLGRAPH"
	.align	4
	.sectionentsize	8
	.align		4
        /*0000*/ 	.word	0x00000000
	.align		4
        /*0004*/ 	.word	0xffffffff
	.align		4
        /*0008*/ 	.word	0x00000000
	.align		4
        /*000c*/ 	.word	0xfffffffe
	.align		4
        /*0010*/ 	.word	0x00000000
	.align		4
        /*0014*/ 	.word	0xfffffffd
	.align		4
        /*0018*/ 	.word	0x00000000
	.align		4
        /*001c*/ 	.word	0xfffffffc


//--------------------- .text._Z11sgemm_naiveiiiiPfS_iS_ --------------------------
	.section	.text._Z11sgemm_naiveiiiiPfS_iS_,"ax",@progbits
	.align	128
        .global         _Z11sgemm_naiveiiiiPfS_iS_
        .type           _Z11sgemm_naiveiiiiPfS_iS_,@function
        .size           _Z11sgemm_naiveiiiiPfS_iS_,(.L_x_5 - _Z11sgemm_naiveiiiiPfS_iS_)
        .other          _Z11sgemm_naiveiiiiPfS_iS_,@"STO_CUDA_ENTRY STV_DEFAULT"
_Z11sgemm_naiveiiiiPfS_iS_:
.text._Z11sgemm_naiveiiiiPfS_iS_:
[----:B------:R-:W-:Y:S01]  /*0000*/  LDC R1, c[0x0][0x37c] ;  /* 0x0000df00ff017b82 */ /* 0x000fe20000000800 */
[----:B------:R-:W0:Y:S07]  /*0010*/  S2R R8, SR_TID.Y ;  /* 0x0000000000087919 */ /* 0x000e2e0000002200 */
[----:B------:R-:W1:Y:S01]  /*0020*/  S2UR UR4, SR_CTAID.Y ;  /* 0x00000000000479c3 */ /* 0x000e620000002600 */
[----:B------:R-:W2:Y:S07]  /*0030*/  S2R R2, SR_TID.X ;  /* 0x0000000000027919 */ /* 0x000eae0000002100 */
[----:B------:R-:W2:Y:S01]  /*0040*/  LDC R3, c[0x0][0x360] ;  /* 0x0000d800ff037b82 */ /* 0x000ea20000000800 */
[----:B------:R-:W1:Y:S07]  /*0050*/  LDCU UR5, c[0x0][0x364] ;  /* 0x00006c80ff0577ac */ /* 0x000e6e0008000800 */
[----:B------:R-:W2:Y:S08]  /*0060*/  S2UR UR6, SR_CTAID.X ;  /* 0x00000000000679c3 */ /* 0x000eb00000002500 */
[----:B------:R-:W3:Y:S01]  /*0070*/  LDC.64 R4, c[0x0][0x380] ;  /* 0x0000e000ff047b82 */ /* 0x000ee20000000a00 */
[----:B-1----:R-:W-:-:S06]  /*0080*/  UIMAD UR4, UR4, UR5, URZ ;  /* 0x00000005040472a4 */ /* 0x002fcc000f8e02ff */
[----:B0-----:R-:W-:Y:S01]  /*0090*/  IADD3 R0, PT, PT, R8, UR4, RZ ;  /* 0x0000000408007c10 */ /* 0x001fe2000fffe0ff */
[----:B--2---:R-:W-:-:S03]  /*00a0*/  IMAD R3, R3, UR6, R2 ;  /* 0x0000000603037c24 */ /* 0x004fc6000f8e0202 */
[----:B---3--:R-:W-:-:S04]  /*00b0*/  ISETP.GE.U32.AND P0, PT, R0, R5, PT ;  /* 0x000000050000720c */ /* 0x008fc80003f06070 */
[----:B------:R-:W-:-:S13]  /*00c0*/  ISETP.GE.U32.OR P0, PT, R3, R4, P0 ;  /* 0x000000040300720c */ /* 0x000fda0000706470 */
[----:B------:R-:W-:Y:S05]  /*00d0*/  @P0 EXIT ;  /* 0x000000000000094d */ /* 0x000fea0003800000 */
[----:B------:R-:W0:Y:S01]  /*00e0*/  LDC R2, c[0x0][0x388] ;  /* 0x0000e200ff027b82 */ /* 0x000e220000000800 */
[----:B------:R-:W1:Y:S01]  /*00f0*/  LDCU.64 UR6, c[0x0][0x358] ;  /* 0x00006b00ff0677ac */ /* 0x000e620008000a00 */
[----:B------:R-:W-:Y:S01]  /*0100*/  HFMA2 R25, -RZ, RZ, 0, 0 ;  /* 0x00000000ff197431 */ /* 0x000fe200000001ff */
[----:B0-----:R-:W-:-:S13]  /*0110*/  ISETP.GE.AND P0, PT, R2, 0x1, PT ;  /* 0x000000010200780c */ /* 0x001fda0003f06270 */
[----:B-1----:R-:W-:Y:S05]  /*0120*/  @!P0 BRA `(.L_x_0) ;  /* 0x0000000800448947 */ /* 0x002fea0003800000 */
[C---:B------:R-:W-:Y:S02]  /*0130*/  ISETP.GE.U32.AND P1, PT, R2.reuse, 0x8, PT ;  /* 0x000000080200780c */ /* 0x040fe40003f26070 */
[----:B------:R-:W-:Y:S02]  /*0140*/  LOP3.LUT R6, R2, 0x7, RZ, 0xc0, !PT ;  /* 0x0000000702067812 */ /* 0x000fe400078ec0ff */
[----:B------:R-:W-:Y:S02]  /*0150*/  MOV R25, RZ ;  /* 0x000000ff00197202 */ /* 0x000fe40000000f00 */
[----:B------:R-:W-:Y:S02]  /*0160*/  ISETP.NE.AND P0, PT, R6, RZ, PT ;  /* 0x000000ff0600720c */ /* 0x000fe40003f05270 */
[----:B------:R-:W-:-:S05]  /*0170*/  MOV R7, RZ ;  /* 0x000000ff00077202 */ /* 0x000fca0000000f00 */
[----:B------:R-:W-:Y:S06]  /*0180*/  @!P1 BRA `(.L_x_1) ;  /* 0x0000000400249947 */ /* 0x000fec0003800000 */
[----:B------:R-:W-:Y:S01]  /*0190*/  LOP3.LUT R7, R2, 0x7ffffff8, RZ, 0xc0, !PT ;  /* 0x7ffffff802077812 */ /* 0x000fe200078ec0ff */
[C---:B------:R-:W-:Y:S01]  /*01a0*/  IMAD R10, R5.reuse, 0x3, R0 ;  /* 0x00000003050a7824 */ /* 0x040fe200078e0200 */
[C---:B------:R-:W-:Y:S01]  /*01b0*/  IADD3 R4, PT, PT, R5.reuse, UR4, R8 ;  /* 0x0000000405047c10 */ /* 0x040fe2000fffe008 */
[C-C-:B------:R-:W-:Y:S01]  /*01c0*/  IMAD R14, R5.reuse, 0x5, R0.reuse ;  /* 0x00000005050e7824 */ /* 0x140fe200078e0200 */
[CC--:B------:R-:W-:Y:S01]  /*01d0*/  LEA R8, R5.reuse, R0.reuse, 0x1 ;  /* 0x0000000005087211 */ /* 0x0c0fe200078e08ff */
[C-C-:B------:R-:W-:Y:S01]  /*01e0*/  IMAD R9, R5.reuse, 0x6, R0.reuse ;  /* 0x0000000605097824 */ /* 0x140fe200078e0200 */
[C---:B------:R-:W-:Y:S01]  /*01f0*/  LEA R12, R5.reuse, R0, 0x2 ;  /* 0x00000000050c7211 */ /* 0x040fe200078e10ff */
[----:B------:R-:W-:Y:S01]  /*0200*/  IMAD R11, R5, 0x7, R0 ;  /* 0x00000007050b7824 */ /* 0x000fe200078e0200 */
[----:B------:R-:W-:Y:S01]  /*0210*/  MOV R25, RZ ;  /* 0x000000ff00197202 */ /* 0x000fe20000000f00 */
[----:B------:R-:W-:Y:S01]  /*0220*/  IMAD R15, R3, R2, 0x3 ;  /* 0x00000003030f7424 */ /* 0x000fe200078e0202 */
[----:B------:R-:W-:-:S02]  /*0230*/  MOV R13, R0 ;  /* 0x00000000000d7202 */ /* 0x000fc40000000f00 */
[----:B------:R-:W-:-:S07]  /*0240*/  IADD3 R24, PT, PT, -R7, RZ, RZ ;  /* 0x000000ff07187210 */ /* 0x000fce0007ffe1ff */
.L_x_2:
[----:B------:R-:W0:Y:S01]  /*0250*/  LDC.64 R20, c[0x0][0x390] ;  /* 0x0000e400ff147b82 */ /* 0x000e220000000a00 */
[----:B------:R-:W-:-:S07]  /*0260*/  IADD3 R23, PT, PT, R15, -0x3, RZ ;  /* 0xfffffffd0f177810 */ /* 0x000fce0007ffe0ff */
[----:B------:R-:W1:Y:S01]  /*0270*/  LDC.64 R16, c[0x0][0x398] ;  /* 0x0000e600ff107b82 */ /* 0x000e620000000a00 */
[----:B0-----:R-:W-:-:S06]  /*0280*/  IMAD.WIDE.U32 R22, R23, 0x4, R20 ;  /* 0x0000000417167825 */ /* 0x001fcc00078e0014 */
[----:B------:R-:W2:Y:S01]  /*0290*/  LDG.E R22, desc[UR6][R22.64] ;  /* 0x0000000616167981 */ /* 0x000ea2000c1e1900 */
[----:B-1----:R-:W-:-:S06]  /*02a0*/  IMAD.WIDE.U32 R18, R13, 0x4, R16 ;  /* 0x000000040d127825 */ /* 0x002fcc00078e0010 */
[----:B------:R-:W2:Y:S01]  /*02b0*/  LDG.E R18, desc[UR6][R18.64] ;  /* 0x0000000612127981 */ /* 0x000ea2000c1e1900 */
[----:B------:R-:W-:Y:S01]  /*02c0*/  IADD3 R27, PT, PT, R15, -0x2, RZ ;  /* 0xfffffffe0f1b7810 */ /* 0x000fe20007ffe0ff */
[----:B------:R-:W-:-:S06]  /*02d0*/  IMAD.WIDE.U32 R28, R4, 0x4, R16 ;  /* 0x00000004041c7825 */ /* 0x000fcc00078e0010 */
[----:B------:R-:W3:Y:S01]  /*02e0*/  LDG.E R28, desc[UR6][R28.64] ;  /* 0x000000061c1c7981 */ /* 0x000ee2000c1e1900 */
[----:B--2---:R-:W-:Y:S01]  /*02f0*/  FFMA R25, R22, R18, R25 ;  /* 0x0000001216197223 */ /* 0x004fe20000000019 */
[----:B------:R-:W-:Y:S01]  /*0300*/  IMAD.WIDE.U32 R22, R27, 0x4, R20 ;  /* 0x000000041b167825 */ /* 0x000fe200078e0014 */
[----:B------:R-:W-:-:S05]  /*0310*/  IADD3 R27, PT, PT, R15, -0x1, RZ ;  /* 0xffffffff0f1b7810 */ /* 0x000fca0007ffe0ff */
[----:B------:R-:W-:Y:S01]  /*0320*/  IMAD.WIDE.U32 R26, R27, 0x4, R20 ;  /* 0x000000041b1a7825 */ /* 0x000fe200078e0014 */
[----:B------:R-:W3:Y:S04]  /*0330*/  LDG.E R22, desc[UR6][R22.64] ;  /* 0x0000000616167981 */ /* 0x000ee8000c1e1900 */
[----:B------:R0:W2:Y:S02]  /*0340*/  LDG.E R18, desc[UR6][R26.64] ;  /* 0x000000061a127981 */ /* 0x0000a4000c1e1900 */
[----:B0-----:R-:W-:-:S05]  /*0350*/  IMAD.WIDE.U32 R26, R8, 0x4, R16 ;  /* 0x00000004081a7825 */ /* 0x001fca00078e0010 */
[----:B------:R-:W2:Y:S01]  /*0360*/  LDG.E R19, desc[UR6][R26.64] ;  /* 0x000000061a137981 */ /* 0x000ea2000c1e1900 */
[----:B------:R-:W-:Y:S01]  /*0370*/  IADD3 R23, PT, PT, R15, 0x1, RZ ;  /* 0x000000010f177810 */ /* 0x000fe20007ffe0ff */
[----:B---3--:R-:W-:-:S04]  /*0380*/  FFMA R25, R22, R28, R25 ;  /* 0x0000001c16197223 */ /* 0x008fc80000000019 */
[----:B--2---:R-:W-:Y:S01]  /*0390*/  FFMA R25, R18, R19, R25 ;  /* 0x0000001312197223 */ /* 0x004fe20000000019 */
[----:B------:R-:W-:-:S05]  /*03a0*/  IMAD.WIDE.U32 R18, R15, 0x4, R20 ;  /* 0x000000040f127825 */ /* 0x000fca00078e0014 */
[----:B------:R0:W2:Y:S02]  /*03b0*/  LDG.E R28, desc[UR6][R18.64] ;  /* 0x00000006121c7981 */ /* 0x0000a4000c1e1900 */
[----:B0-----:R-:W-:-:S04]  /*03c0*/  IMAD.WIDE.U32 R18, R23, 0x4, R20 ;  /* 0x0000000417127825 */ /* 0x001fc800078e0014 */
[--C-:B------:R-:W-:Y:S02]  /*03d0*/  IMAD.WIDE.U32 R22, R10, 0x4, R16.reuse ;  /* 0x000000040a167825 */ /* 0x100fe400078e0010 */
[----:B------:R-:W3:Y:S04]  /*03e0*/  LDG.E R18, desc[UR6][R18.64] ;  /* 0x0000000612127981 */ /* 0x000ee8000c1e1900 */
[----:B------:R0:W2:Y:S02]  /*03f0*/  LDG.E R29, desc[UR6][R22.64] ;  /* 0x00000006161d7981 */ /* 0x0000a4000c1e1900 */
[----:B0-----:R-:W-:-:S05]  /*0400*/  IMAD.WIDE.U32 R22, R12, 0x4, R16 ;  /* 0x000000040c167825 */ /* 0x001fca00078e0010 */
[----:B------:R0:W3:Y:S01]  /*0410*/  LDG.E R26, desc[UR6][R22.64] ;  /* 0x00000006161a7981 */ /* 0x0000e2000c1e1900 */
[C---:B------:R-:W-:Y:S02]  /*0420*/  IADD3 R27, PT, PT, R15.reuse, 0x3, RZ ;  /* 0x000000030f1b7810 */ /* 0x040fe40007ffe0ff */
[C---:B0-----:R-:W-:Y:S01]  /*0430*/  IADD3 R23, PT, PT, R15.reuse, 0x4, RZ ;  /* 0x000000040f177810 */ /* 0x041fe20007ffe0ff */
[----:B--2---:R-:W-:Y:S01]  /*0440*/  FFMA R25, R28, R29, R25 ;  /* 0x0000001d1c197223 */ /* 0x004fe20000000019 */
[----:B------:R-:W-:-:S05]  /*0450*/  IADD3 R29, PT, PT, R15, 0x2, RZ ;  /* 0x000000020f1d7810 */ /* 0x000fca0007ffe0ff */
[----:B------:R-:W-:-:S06]  /*0460*/  IMAD.WIDE.U32 R28, R29, 0x4, R20 ;  /* 0x000000041d1c7825 */ /* 0x000fcc00078e0014 */
[----:B------:R-:W2:Y:S01]  /*0470*/  LDG.E R28, desc[UR6][R28.64] ;  /* 0x000000061c1c7981 */ /* 0x000ea2000c1e1900 */
[----:B---3--:R-:W-:Y:S01]  /*0480*/  FFMA R25, R18, R26, R25 ;  /* 0x0000001a12197223 */ /* 0x008fe20000000019 */
[----:B------:R-:W-:-:S04]  /*0490*/  IMAD.WIDE.U32 R18, R14, 0x4, R16 ;  /* 0x000000040e127825 */ /* 0x000fc800078e0010 */
[--C-:B------:R-:W-:Y:S02]  /*04a0*/  IMAD.WIDE.U32 R26, R27, 0x4, R20.reuse ;  /* 0x000000041b1a7825 */ /* 0x100fe400078e0014 */
[----:B------:R-:W2:Y:S02]  /*04b0*/  LDG.E R18, desc[UR6][R18.64] ;  /* 0x0000000612127981 */ /* 0x000ea4000c1e1900 */
[----:B------:R-:W-:Y:S02]  /*04c0*/  IMAD.WIDE.U32 R20, R23, 0x4, R20 ;  /* 0x0000000417147825 */ /* 0x000fe400078e0014 */
[----:B------:R-:W3:Y:S02]  /*04d0*/  LDG.E R26, desc[UR6][R26.64] ;  /* 0x000000061a1a7981 */ /* 0x000ee4000c1e1900 */
[--C-:B------:R-:W-:Y:S02]  /*04e0*/  IMAD.WIDE.U32 R22, R9, 0x4, R16.reuse ;  /* 0x0000000409167825 */ /* 0x100fe400078e0010 */
[----:B------:R-:W4:Y:S02]  /*04f0*/  LDG.E R20, desc[UR6][R20.64] ;  /* 0x0000000614147981 */ /* 0x000f24000c1e1900 */
[----:B------:R-:W-:-:S02]  /*0500*/  IMAD.WIDE.U32 R16, R11, 0x4, R16 ;  /* 0x000000040b107825 */ /* 0x000fc400078e0010 */
[----:B------:R-:W3:Y:S04]  /*0510*/  LDG.E R23, desc[UR6][R22.64] ;  /* 0x0000000616177981 */ /* 0x000ee8000c1e1900 */
[----:B------:R-:W4:Y:S01]  /*0520*/  LDG.E R16, desc[UR6][R16.64] ;  /* 0x0000000610107981 */ /* 0x000f22000c1e1900 */
[----:B------:R-:W-:-:S04]  /*0530*/  IADD3 R24, PT, PT, R24, 0x8, RZ ;  /* 0x0000000818187810 */ /* 0x000fc80007ffe0ff */
[----:B------:R-:W-:Y:S02]  /*0540*/  ISETP.NE.AND P1, PT, R24, RZ, PT ;  /* 0x000000ff1800720c */ /* 0x000fe40003f25270 */
[----:B------:R-:W-:Y:S02]  /*0550*/  IADD3 R15, PT, PT, R15, 0x8, RZ ;  /* 0x000000080f0f7810 */ /* 0x000fe40007ffe0ff */
[C---:B------:R-:W-:Y:S02]  /*0560*/  LEA R4, R5.reuse, R4, 0x3 ;  /* 0x0000000405047211 */ /* 0x040fe400078e18ff */
[C---:B------:R-:W-:Y:S02]  /*0570*/  LEA R8, R5.reuse, R8, 0x3 ;  /* 0x0000000805087211 */ /* 0x040fe400078e18ff */
[C---:B------:R-:W-:Y:S02]  /*0580*/  LEA R10, R5.reuse, R10, 0x3 ;  /* 0x0000000a050a7211 */ /* 0x040fe400078e18ff */
[----:B------:R-:W-:-:S02]  /*0590*/  LEA R12, R5, R12, 0x3 ;  /* 0x0000000c050c7211 */ /* 0x000fc400078e18ff */
[C---:B------:R-:W-:Y:S02]  /*05a0*/  LEA R14, R5.reuse, R14, 0x3 ;  /* 0x0000000e050e7211 */ /* 0x040fe400078e18ff */
[C---:B------:R-:W-:Y:S02]  /*05b0*/  LEA R9, R5.reuse, R9, 0x3 ;  /* 0x0000000905097211 */ /* 0x040fe400078e18ff */
[C---:B------:R-:W-:Y:S02]  /*05c0*/  LEA R11, R5.reuse, R11, 0x3 ;  /* 0x0000000b050b7211 */ /* 0x040fe400078e18ff */
[----:B------:R-:W-:Y:S01]  /*05d0*/  LEA R13, R5, R13, 0x3 ;  /* 0x0000000d050d7211 */ /* 0x000fe200078e18ff */
[----:B--2---:R-:W-:-:S04]  /*05e0*/  FFMA R25, R28, R18, R25 ;  /* 0x000000121c197223 */ /* 0x004fc80000000019 */
[----:B---3--:R-:W-:-:S04]  /*05f0*/  FFMA R25, R26, R23, R25 ;  /* 0x000000171a197223 */ /* 0x008fc80000000019 */
[----:B----4-:R-:W-:Y:S01]  /*0600*/  FFMA R25, R20, R16, R25 ;  /* 0x0000001014197223 */ /* 0x010fe20000000019 */
[----:B------:R-:W-:Y:S06]  /*0610*/  @P1 BRA `(.L_x_2) ;  /* 0xfffffffc000c1947 */ /* 0x000fec000383ffff */
.L_x_1:
[----:B------:R-:W-:Y:S05]  /*0620*/  @!P0 BRA `(.L_x_0) ;  /* 0x0000000400048947 */ /* 0x000fea0003800000 */
[----:B------:R-:W-:Y:S02]  /*0630*/  ISETP.GE.U32.AND P0, PT, R6, 0x4, PT ;  /* 0x000000040600780c */ /* 0x000fe40003f06070 */
[----:B------:R-:W-:-:S04]  /*0640*/  LOP3.LUT R24, R2, 0x3, RZ, 0xc0, !PT ;  /* 0x0000000302187812 */ /* 0x000fc800078ec0ff */
[----:B------:R-:W-:-:S07]  /*0650*/  ISETP.NE.AND P1, PT, R24, RZ, PT ;  /* 0x000000ff1800720c */ /* 0x000fce0003f25270 */
[----:B------:R-:W-:Y:S06]  /*0660*/  @!P0 BRA `(.L_x_3) ;  /* 0x00000000007c8947 */ /* 0x000fec0003800000 */
[----:B------:R-:W0:Y:S01]  /*0670*/  LDC.64 R8, c[0x0][0x398] ;  /* 0x0000e600ff087b82 */ /* 0x000e220000000a00 */
[----:B------:R-:W-:Y:S02]  /*0680*/  IMAD R13, R3, R2, R7 ;  /* 0x00000002030d7224 */ /* 0x000fe400078e0207 */
[----:B------:R-:W-:-:S03]  /*0690*/  IMAD R6, R7, R5, R0 ;  /* 0x0000000507067224 */ /* 0x000fc600078e0200 */
[C---:B------:R-:W-:Y:S02]  /*06a0*/  IADD3 R21, PT, PT, R13.reuse, 0x1, RZ ;  /* 0x000000010d157810 */ /* 0x040fe40007ffe0ff */
[----:B------:R-:W1:Y:S01]  /*06b0*/  LDC.64 R10, c[0x0][0x390] ;  /* 0x0000e400ff0a7b82 */ /* 0x000e620000000a00 */
[C---:B------:R-:W-:Y:S02]  /*06c0*/  IADD3 R15, PT, PT, R13.reuse, 0x2, RZ ;  /* 0x000000020d0f7810 */ /* 0x040fe40007ffe0ff */
[----:B------:R-:W-:Y:S01]  /*06d0*/  IADD3 R27, PT, PT, R13, 0x3, RZ ;  /* 0x000000030d1b7810 */ /* 0x000fe20007ffe0ff */
[C---:B0-----:R-:W-:Y:S01]  /*06e0*/  IMAD.WIDE.U32 R18, R6.reuse, 0x4, R8 ;  /* 0x0000000406127825 */ /* 0x041fe200078e0008 */
[----:B------:R-:W-:-:S04]  /*06f0*/  IADD3 R6, PT, PT, R6, R5, RZ ;  /* 0x0000000506067210 */ /* 0x000fc80007ffe0ff */
[CC--:B------:R-:W-:Y:S01]  /*0700*/  IADD3 R14, PT, PT, R6.reuse, R5.reuse, RZ ;  /* 0x00000005060e7210 */ /* 0x0c0fe20007ffe0ff */
[--C-:B-1----:R-:W-:Y:S01]  /*0710*/  IMAD.WIDE.U32 R22, R13, 0x4, R10.reuse ;  /* 0x000000040d167825 */ /* 0x102fe200078e000a */
[----:B------:R-:W2:Y:S03]  /*0720*/  LDG.E R18, desc[UR6][R18.64] ;  /* 0x0000000612127981 */ /* 0x000ea6000c1e1900 */
[----:B------:R-:W-:Y:S01]  /*0730*/  IMAD.WIDE.U32 R20, R21, 0x4, R10 ;  /* 0x0000000415147825 */ /* 0x000fe200078e000a */
[----:B------:R-:W2:Y:S03]  /*0740*/  LDG.E R4, desc[UR6][R22.64] ;  /* 0x0000000616047981 */ /* 0x000ea6000c1e1900 */
[----:B------:R-:W-:Y:S01]  /*0750*/  IMAD.WIDE.U32 R16, R6, 0x4, R8 ;  /* 0x0000000406107825 */ /* 0x000fe200078e0008 */
[----:B------:R-:W-:Y:S01]  /*0760*/  IADD3 R29, PT, PT, R14, R5, RZ ;  /* 0x000000050e1d7210 */ /* 0x000fe20007ffe0ff */
[----:B------:R-:W3:Y:S02]  /*0770*/  LDG.E R20, desc[UR6][R20.64] ;  /* 0x0000000614147981 */ /* 0x000ee4000c1e1900 */
[----:B------:R-:W-:-:S02]  /*0780*/  IMAD.WIDE.U32 R12, R15, 0x4, R10 ;  /* 0x000000040f0c7825 */ /* 0x000fc400078e000a */
[----:B------:R-:W3:Y:S02]  /*0790*/  LDG.E R17, desc[UR6][R16.64] ;  /* 0x0000000610117981 */ /* 0x000ee4000c1e1900 */
[----:B------:R-:W-:Y:S02]  /*07a0*/  IMAD.WIDE.U32 R14, R14, 0x4, R8 ;  /* 0x000000040e0e7825 */ /* 0x000fe400078e0008 */
[----:B------:R-:W4:Y:S02]  /*07b0*/  LDG.E R13, desc[UR6][R12.64] ;  /* 0x000000060c0d7981 */ /* 0x000f24000c1e1900 */
[----:B------:R-:W-:Y:S02]  /*07c0*/  IMAD.WIDE.U32 R10, R27, 0x4, R10 ;  /* 0x000000041b0a7825 */ /* 0x000fe400078e000a */
[----:B------:R-:W4:Y:S02]  /*07d0*/  LDG.E R14, desc[UR6][R14.64] ;  /* 0x000000060e0e7981 */ /* 0x000f24000c1e1900 */
[----:B------:R-:W-:-:S02]  /*07e0*/  IMAD.WIDE.U32 R8, R29, 0x4, R8 ;  /* 0x000000041d087825 */ /* 0x000fc400078e0008 */
[----:B------:R-:W5:Y:S04]  /*07f0*/  LDG.E R11, desc[UR6][R10.64] ;  /* 0x000000060a0b7981 */ /* 0x000f68000c1e1900 */
[----:B------:R-:W5:Y:S01]  /*0800*/  LDG.E R8, desc[UR6][R8.64] ;  /* 0x0000000608087981 */ /* 0x000f62000c1e1900 */
[----:B------:R-:W-:Y:S01]  /*0810*/  IADD3 R7, PT, PT, R7, 0x4, RZ ;  /* 0x0000000407077810 */ /* 0x000fe20007ffe0ff */
[----:B--2---:R-:W-:-:S04]  /*0820*/  FFMA R25, R4, R18, R25 ;  /* 0x0000001204197223 */ /* 0x004fc80000000019 */
[----:B---3--:R-:W-:-:S04]  /*0830*/  FFMA R20, R20, R17, R25 ;  /* 0x0000001114147223 */ /* 0x008fc80000000019 */
[----:B----4-:R-:W-:-:S04]  /*0840*/  FFMA R20, R13, R14, R20 ;  /* 0x0000000e0d147223 */ /* 0x010fc80000000014 */
[----:B-----5:R-:W-:-:S07]  /*0850*/  FFMA R25, R11, R8, R20 ;  /* 0x000000080b197223 */ /* 0x020fce0000000014 */
.L_x_3:
[----:B------:R-:W-:Y:S05]  /*0860*/  @!P1 BRA `(.L_x_0) ;  /* 0x0000000000749947 */ /* 0x000fea0003800000 */
[----:B------:R-:W0:Y:S01]  /*0870*/  LDC.64 R16, c[0x0][0x390] ;  /* 0x0000e400ff107b82 */ /* 0x000e220000000a00 */
[----:B------:R-:W-:Y:S02]  /*0880*/  ISETP.NE.AND P0, PT, R24, 0x1, PT ;  /* 0x000000011800780c */ /* 0x000fe40003f05270 */
[----:B------:R-:W-:-:S04]  /*0890*/  LOP3.LUT R4, R2, 0x1, RZ, 0xc0, !PT ;  /* 0x0000000102047812 */ /* 0x000fc800078ec0ff */
[----:B------:R-:W-:Y:S01]  /*08a0*/  ISETP.NE.U32.AND P1, PT, R4, 0x1, PT ;  /* 0x000000010400780c */ /* 0x000fe20003f25070 */
[----:B------:R-:W1:Y:S06]  /*08b0*/  LDC.64 R8, c[0x0][0x398] ;  /* 0x0000e600ff087b82 */ /* 0x000e6c0000000a00 */
[----:B------:R-:W-:Y:S02]  /*08c0*/  @P0 IMAD R15, R3, R2, R7 ;  /* 0x00000002030f0224 */ /* 0x000fe400078e0207 */
[----:B------:R-:W2:Y:S01]  /*08d0*/  LDC.64 R10, c[0x0][0x390] ;  /* 0x0000e400ff0a7b82 */ /* 0x000ea20000000a00 */
[C---:B------:R-:W-:Y:S01]  /*08e0*/  @P0 IMAD R14, R7.reuse, R5, R0 ;  /* 0x00000005070e0224 */ /* 0x040fe200078e0200 */
[----:B------:R-:W-:-:S02]  /*08f0*/  @P0 IADD3 R7, PT, PT, R7, 0x2, RZ ;  /* 0x0000000207070810 */ /* 0x000fc40007ffe0ff */
[C---:B------:R-:W-:Y:S02]  /*0900*/  @P0 IADD3 R21, PT, PT, R15.reuse, 0x1, RZ ;  /* 0x000000010f150810 */ /* 0x040fe40007ffe0ff */
[----:B------:R-:W-:Y:S02]  /*0910*/  @P0 IADD3 R23, PT, PT, R14, R5, RZ ;  /* 0x000000050e170210 */ /* 0x000fe40007ffe0ff */
[----:B------:R-:W3:Y:S01]  /*0920*/  LDC.64 R12, c[0x0][0x398] ;  /* 0x0000e600ff0c7b82 */ /* 0x000ee20000000a00 */
[----:B0-----:R-:W-:-:S04]  /*0930*/  @P0 IMAD.WIDE.U32 R18, R15, 0x4, R16 ;  /* 0x000000040f120825 */ /* 0x001fc800078e0010 */
[----:B------:R-:W-:Y:S01]  /*0940*/  @P0 IMAD.WIDE.U32 R16, R21, 0x4, R16 ;  /* 0x0000000415100825 */ /* 0x000fe200078e0010 */
[----:B------:R-:W4:Y:S03]  /*0950*/  @P0 LDG.E R4, desc[UR6][R18.64] ;  /* 0x0000000612040981 */ /* 0x000f26000c1e1900 */
[----:B-1----:R-:W-:Y:S02]  /*0960*/  @P0 IMAD.WIDE.U32 R14, R14, 0x4, R8 ;  /* 0x000000040e0e0825 */ /* 0x002fe400078e0008 */
[----:B------:R-:W5:Y:S02]  /*0970*/  @P0 LDG.E R17, desc[UR6][R16.64] ;  /* 0x0000000610110981 */ /* 0x000f64000c1e1900 */
[----:B------:R-:W-:Y:S02]  /*0980*/  @!P1 IMAD R21, R3, R2, R7 ;  /* 0x0000000203159224 */ /* 0x000fe400078e0207 */
[----:B------:R-:W-:Y:S01]  /*0990*/  @P0 IMAD.WIDE.U32 R8, R23, 0x4, R8 ;  /* 0x0000000417080825 */ /* 0x000fe200078e0008 */
[----:B------:R-:W4:Y:S03]  /*09a0*/  @P0 LDG.E R14, desc[UR6][R14.64] ;  /* 0x000000060e0e0981 */ /* 0x000f26000c1e1900 */
[----:B------:R-:W-:-:S02]  /*09b0*/  @!P1 IMAD R7, R7, R5, R0 ;  /* 0x0000000507079224 */ /* 0x000fc400078e0200 */
[----:B--2---:R-:W-:Y:S01]  /*09c0*/  @!P1 IMAD.WIDE.U32 R10, R21, 0x4, R10 ;  /* 0x00000004150a9825 */ /* 0x004fe200078e000a */
[----:B------:R-:W5:Y:S03]  /*09d0*/  @P0 LDG.E R8, desc[UR6][R8.64] ;  /* 0x0000000608080981 */ /* 0x000f66000c1e1900 */
[----:B---3--:R-:W-:Y:S02]  /*09e0*/  @!P1 IMAD.WIDE.U32 R12, R7, 0x4, R12 ;  /* 0x00000004070c9825 */ /* 0x008fe400078e000c */
[----:B------:R-:W2:Y:S04]  /*09f0*/  @!P1 LDG.E R10, desc[UR6][R10.64] ;  /* 0x000000060a0a9981 */ /* 0x000ea8000c1e1900 */
[----:B------:R-:W2:Y:S01]  /*0a00*/  @!P1 LDG.E R12, desc[UR6][R12.64] ;  /* 0x000000060c0c9981 */ /* 0x000ea2000c1e1900 */
[----:B----4-:R-:W-:-:S04]  /*0a10*/  @P0 FFMA R4, R4, R14, R25 ;  /* 0x0000000e04040223 */ /* 0x010fc80000000019 */
[----:B-----5:R-:W-:-:S04]  /*0a20*/  @P0 FFMA R25, R17, R8, R4 ;  /* 0x0000000811190223 */ /* 0x020fc80000000004 */
[----:B--2---:R-:W-:-:S07]  /*0a30*/  @!P1 FFMA R25, R10, R12, R25 ;  /* 0x0000000c0a199223 */ /* 0x004fce0000000019 */
.L_x_0:
[----:B------:R-:W0:Y:S01]  /*0a40*/  LDC.64 R6, c[0x0][0x3a8] ;  /* 0x0000ea00ff067b82 */ /* 0x000e220000000a00 */
[----:B------:R-:W-:Y:S01]  /*0a50*/  IMAD R3, R3, R5, R0 ;  /* 0x0000000503037224 */ /* 0x000fe200078e0200 */
[----:B------:R-:W1:Y:S01]  /*0a60*/  LDCU UR8, c[0x0][0x3a0] ;  /* 0x00007400ff0877ac */ /* 0x000e620008000800 */
[----:B------:R-:W2:Y:S02]  /*0a70*/  LDCU UR5, c[0x0][0x38c] ;  /* 0x00007180ff0577ac */ /* 0x000ea40008000800 */
[----:B0-----:R-:W-:-:S05]  /*0a80*/  IMAD.WIDE.U32 R2, R3, 0x4, R6 ;  /* 0x0000000403027825 */ /* 0x001fca00078e0006 */
[----:B------:R-:W3:Y:S01]  /*0a90*/  LDG.E R5, desc[UR6][R2.64] ;  /* 0x0000000602057981 */ /* 0x000ee2000c1e1900 */
[----:B-1----:R-:W-:Y:S02]  /*0aa0*/  I2FP.F32.S32 R4, UR8 ;  /* 0x0000000800047c45 */ /* 0x002fe40008201400 */
[----:B--2---:R-:W-:-:S03]  /*0ab0*/  I2FP.F32.S32 R0, UR5 ;  /* 0x0000000500007c45 */ /* 0x004fc60008201400 */
[----:B---3--:R-:W-:-:S04]  /*0ac0*/  FMUL R5, R4, R5 ;  /* 0x0000000504057220 */ /* 0x008fc80000400000 */
[----:B------:R-:W-:-:S05]  /*0ad0*/  FFMA R5, R0, R25, R5 ;  /* 0x0000001900057223 */ /* 0x000fca0000000005 */
[----:B------:R-:W-:Y:S01]  /*0ae0*/  STG.E desc[UR6][R2.64], R5 ;  /* 0x0000000502007986 */ /* 0x000fe2000c101906 */
[----:B------:R-:W-:Y:S05]  /*0af0*/  EXIT ;  /* 0x000000000000794d */ /* 0x000fea0003800000 */
.L_x_4:
[----:B------:R-:W-:-:S00]  /*0b00*/  BRA `(.L_x_4) ;  /* 0xfffffffc00fc7947 */ /* 0x000fc0000383ffff */
[----:B------:R-:W-:-:S00]  /*0b10*/  NOP ;  /* 0x0000000000007918 */ /* 0x000fc00000000000 */
        /* <DEDUP_REMOVED lines=14> */
.L_x_5:


//--------------------- .nv.shared.reserved.0     --------------------------
	.section	.nv.shared.reserved.0,"aw",@nobits
	.weak		__nv_reservedSMEM_offset_0_alias
	.size		__nv_reservedSMEM_offset_0_alias, 0, 64
	.other		__nv_reservedSMEM_offset_0_alias,@"STO_CUDA_RESERVED_SHARED STV_DEFAULT"
__nv_reservedSMEM_offset_0_alias:
	.zero		0
	.zero		64


//--------------------- .nv.constant0._Z11sgemm_naiveiiiiPfS_iS_ --------------------------
	.section	.nv.constant0._Z11sgemm_naiveiiiiPfS_iS_,"a",@progbits
	.sectionflags	@""
	.align	4
.nv.constant0._Z11sgemm_naiveiiiiPfS_iS_:
	.zero		944


//--------------------- SYMBOLS --------------------------

	.type		.nv.reservedSmem.offset0,@object
	.size		.nv.reservedSmem.offset0,0x4
